//
// Generated by NVIDIA NVVM Compiler
//
// Compiler Build ID: CL-36424714
// Cuda compilation tools, release 13.0, V13.0.88
// Based on NVVM 20.0.0
//

.version 9.0
.target sm_100
.address_size 64

	// .globl	_Z7do_workPjS_S_

.visible .entry _Z7do_workPjS_S_(
	.param .u64 .ptr .align 1 _Z7do_workPjS_S__param_0,
	.param .u64 .ptr .align 1 _Z7do_workPjS_S__param_1,
	.param .u64 .ptr .align 1 _Z7do_workPjS_S__param_2
)
{
	.reg .b32 	%r<8>;
	.reg .b64 	%rd<11>;

	ld.param.u64 	%rd1, [_Z7do_workPjS_S__param_0];
	ld.param.u64 	%rd2, [_Z7do_workPjS_S__param_1];
	ld.param.u64 	%rd3, [_Z7do_workPjS_S__param_2];
	cvta.to.global.u64 	%rd4, %rd3;
	cvta.to.global.u64 	%rd5, %rd2;
	cvta.to.global.u64 	%rd6, %rd1;
	mov.u32 	%r1, %ctaid.x;
	mov.u32 	%r2, %ntid.x;
	mov.u32 	%r3, %tid.x;
	mad.lo.s32 	%r4, %r1, %r2, %r3;
	mul.wide.u32 	%rd7, %r4, 4;
	add.s64 	%rd8, %rd6, %rd7;
	ld.global.u32 	%r5, [%rd8];
	add.s64 	%rd9, %rd5, %rd7;
	ld.global.u32 	%r6, [%rd9];
	add.s32 	%r7, %r6, %r5;
	add.s64 	%rd10, %rd4, %rd7;
	st.global.u32 	[%rd10], %r7;
	ret;

}


// ===== COMPILED SASS (sm_100) =====

	.target	sm_100

	.elftype	@"ET_EXEC"


//--------------------- .note.nv.tkinfo           --------------------------
	.section	.note.nv.tkinfo,"",@"SHT_NOTE"
	.sectionflags	@"SHF_NOTE_NV_TKINFO"
	.tkinfo
        /*0018*/ 	.word	0x00000002
        /*0030*/ 	.string	""
        /*0030*/ 	.string	"ptxas"
        /*0030*/ 	.string	"Cuda compilation tools, release 13.0, V13.0.88"
        /*0030*/ 	.string	"Build cuda_13.0.r13.0/compiler.36424714_0"
        /*0030*/ 	.string	"-arch sm_100 -m 64 "



//--------------------- .note.nv.cuinfo           --------------------------
	.section	.note.nv.cuinfo,"",@"SHT_NOTE"
	.sectionflags	@"SHF_NOTE_NV_CUINFO"
        /*0018*/ 	.short	0x0002
        /*001a*/ 	.short	0x0064
        /*001c*/ 	.short	0x0082
	.zero		2


//--------------------- .nv.info                  --------------------------
	.section	.nv.info,"",@"SHT_CUDA_INFO"
	.align	4


	//----- nvinfo : EIATTR_REGCOUNT
	.align		4
        /*0000*/ 	.byte	0x04, 0x2f
        /*0002*/ 	.short	(.L_1 - .L_0)
	.align		4
.L_0:
        /*0004*/ 	.word	index@(_Z7do_workPjS_S_)
        /*0008*/ 	.word	0x0000000c


	//----- nvinfo : EIATTR_FRAME_SIZE
	.align		4
.L_1:
        /*000c*/ 	.byte	0x04, 0x11
        /*000e*/ 	.short	(.L_3 - .L_2)
	.align		4
.L_2:
        /*0010*/ 	.word	index@(_Z7do_workPjS_S_)
        /*0014*/ 	.word	0x00000000


	//----- nvinfo : EIATTR_MIN_STACK_SIZE
	.align		4
.L_3:
        /*0018*/ 	.byte	0x04, 0x12
        /*001a*/ 	.short	(.L_5 - .L_4)
	.align		4
.L_4:
        /*001c*/ 	.word	index@(_Z7do_workPjS_S_)
        /*0020*/ 	.word	0x00000000
.L_5:


//--------------------- .nv.compat                --------------------------
	.section	.nv.compat,"",@"SHT_CUDA_COMPAT_INFO"
	.align	4
        /*0000*/ 	.byte	0x02, 0x09, 0x00, 0x00, 0x02, 0x02, 0x01, 0x00, 0x02, 0x05, 0x05, 0x00, 0x03, 0x07, 0x01, 0x01
        /*0010*/ 	.byte	0x02, 0x03, 0x00, 0x00, 0x02, 0x06, 0x01, 0x00, 0x04, 0x0b, 0x08, 0x00, 0x09, 0x00, 0x00, 0x00
        /*0020*/ 	.byte	0x00, 0x00, 0x00, 0x00


//--------------------- .nv.info._Z7do_workPjS_S_ --------------------------
	.section	.nv.info._Z7do_workPjS_S_,"",@"SHT_CUDA_INFO"
	.sectionflags	@""
	.align	4


	//----- nvinfo : EIATTR_CUDA_API_VERSION
	.align		4
        /*0000*/ 	.byte	0x04, 0x37
        /*0002*/ 	.short	(.L_7 - .L_6)
.L_6:
        /*0004*/ 	.word	0x00000082


	//----- nvinfo : EIATTR_KPARAM_INFO
	.align		4
.L_7:
        /*0008*/ 	.byte	0x04, 0x17
        /*000a*/ 	.short	(.L_9 - .L_8)
.L_8:
        /*000c*/ 	.word	0x00000000
        /*0010*/ 	.short	0x0002
        /*0012*/ 	.short	0x0010
        /*0014*/ 	.byte	0x00, 0xf5, 0x21, 0x00


	//----- nvinfo : EIATTR_KPARAM_INFO
	.align		4
.L_9:
        /*0018*/ 	.byte	0x04, 0x17
        /*001a*/ 	.short	(.L_11 - .L_10)
.L_10:
        /*001c*/ 	.word	0x00000000
        /*0020*/ 	.short	0x0001
        /*0022*/ 	.short	0x0008
        /*0024*/ 	.byte	0x00, 0xf5, 0x21, 0x00


	//----- nvinfo : EIATTR_KPARAM_INFO
	.align		4
.L_11:
        /*0028*/ 	.byte	0x04, 0x17
        /*002a*/ 	.short	(.L_13 - .L_12)
.L_12:
        /*002c*/ 	.word	0x00000000
        /*0030*/ 	.short	0x0000
        /*0032*/ 	.short	0x0000
        /*0034*/ 	.byte	0x00, 0xf5, 0x21, 0x00


	//----- nvinfo : EIATTR_SPARSE_MMA_MASK
	.align		4
.L_13:
        /*0038*/ 	.byte	0x03, 0x50
        /*003a*/ 	.short	0x0000


	//----- nvinfo : EIATTR_MAXREG_COUNT
	.align		4
        /*003c*/ 	.byte	0x03, 0x1b
        /*003e*/ 	.short	0x00ff


	//----- nvinfo : EIATTR_MERCURY_ISA_VERSION
	.align		4
        /*0040*/ 	.byte	0x03, 0x5f
        /*0042*/ 	.short	0x0101


	//----- nvinfo : EIATTR_VRC_CTA_INIT_COUNT
	.align		4
        /*0044*/ 	.byte	0x02, 0x4a
	.zero		1
	.zero		1


	//----- nvinfo : EIATTR_EXIT_INSTR_OFFSETS
	.align		4
        /*0048*/ 	.byte	0x04, 0x1c
        /*004a*/ 	.short	(.L_15 - .L_14)


	//   ....[0]....
.L_14:
        /*004c*/ 	.word	0x00000100


	//----- nvinfo : EIATTR_CBANK_PARAM_SIZE
	.align		4
.L_15:
        /*0050*/ 	.byte	0x03, 0x19
        /*0052*/ 	.short	0x0018


	//----- nvinfo : EIATTR_PARAM_CBANK
	.align		4
        /*0054*/ 	.byte	0x04, 0x0a
        /*0056*/ 	.short	(.L_17 - .L_16)
	.align		4
.L_16:
        /*0058*/ 	.word	index@(.nv.constant0._Z7do_workPjS_S_)
        /*005c*/ 	.short	0x0380
        /*005e*/ 	.short	0x0018


	//----- nvinfo : EIATTR_SW_WAR
	.align		4
.L_17:
        /*0060*/ 	.byte	0x04, 0x36
        /*0062*/ 	.short	(.L_19 - .L_18)
.L_18:
        /*0064*/ 	.word	0x00000008
.L_19:


//--------------------- .nv.callgraph             --------------------------
	.section	.nv.callgraph,"",@"SHT_CUDA_CALLGRAPH"
	.align	4
	.sectionentsize	8
	.align		4
        /*0000*/ 	.word	0x00000000
	.align		4
        /*0004*/ 	.word	0xffffffff
	.align		4
        /*0008*/ 	.word	0x00000000
	.align		4
        /*000c*/ 	.word	0xfffffffe
	.align		4
        /*0010*/ 	.word	0x00000000
	.align		4
        /*0014*/ 	.word	0xfffffffd
	.align		4
        /*0018*/ 	.word	0x00000000
	.align		4
        /*001c*/ 	.word	0xfffffffc


//--------------------- .text._Z7do_workPjS_S_    --------------------------
	.section	.text._Z7do_workPjS_S_,"ax",@progbits
	.align	128
        .global         _Z7do_workPjS_S_
        .type           _Z7do_workPjS_S_,@function
        .size           _Z7do_workPjS_S_,(.L_x_1 - _Z7do_workPjS_S_)
        .other          _Z7do_workPjS_S_,@"STO_CUDA_ENTRY STV_DEFAULT"
_Z7do_workPjS_S_:
.text._Z7do_workPjS_S_:
[----:B------:R-:W-:Y:S01]  /*0000*/  LDC R1, c[0x0][0x37c] ;  /* 0x0000df00ff017b82 */ /* 0x000fe20000000800 */
[----:B------:R-:W0:Y:S07]  /*0010*/  S2R R0, SR_TID.X ;  /* 0x0000000000007919 */ /* 0x000e2e0000002100 */
[----:B------:R-:W0:Y:S01]  /*0020*/  S2UR UR6, SR_CTAID.X ;  /* 0x00000000000679c3 */ /* 0x000e220000002500 */
[----:B------:R-:W1:Y:S07]  /*0030*/  LDCU.64 UR4, c[0x0][0x358] ;  /* 0x00006b00ff0477ac */ /* 0x000e6e0008000a00 */
[----:B------:R-:W0:Y:S08]  /*0040*/  LDC R9, c[0x0][0x360] ;  /* 0x0000d800ff097b82 */ /* 0x000e300000000800 */
[----:B------:R-:W2:Y:S08]  /*0050*/  LDC.64 R2, c[0x0][0x380] ;  /* 0x0000e000ff027b82 */ /* 0x000eb00000000a00 */
[----:B------:R-:W3:Y:S01]  /*0060*/  LDC.64 R4, c[0x0][0x388] ;  /* 0x0000e200ff047b82 */ /* 0x000ee20000000a00 */
[----:B0-----:R-:W-:-:S07]  /*0070*/  IMAD R9, R9, UR6, R0 ;  /* 0x0000000609097c24 */ /* 0x001fce000f8e0200 */
[----:B------:R-:W0:Y:S01]  /*0080*/  LDC.64 R6, c[0x0][0x390] ;  /* 0x0000e400ff067b82 */ /* 0x000e220000000a00 */
[----:B--2---:R-:W-:-:S06]  /*0090*/  IMAD.WIDE.U32 R2, R9, 0x4, R2 ;  /* 0x0000000409027825 */ /* 0x004fcc00078e0002 */
[----:B-1----:R-:W2:Y:S01]  /*00a0*/  LDG.E R2, desc[UR4][R2.64] ;  /* 0x0000000402027981 */ /* 0x002ea2000c1e1900 */
[----:B---3--:R-:W-:-:S06]  /*00b0*/  IMAD.WIDE.U32 R4, R9, 0x4, R4 ;  /* 0x0000000409047825 */ /* 0x008fcc00078e0004 */
[----:B------:R-:W2:Y:S01]  /*00c0*/  LDG.E R5, desc[UR4][R4.64] ;  /* 0x0000000404057981 */ /* 0x000ea2000c1e1900 */
[----:B0-----:R-:W-:Y:S01]  /*00d0*/  IMAD.WIDE.U32 R6, R9, 0x4, R6 ;  /* 0x0000000409067825 */ /* 0x001fe200078e0006 */
[----:B--2---:R-:W-:-:S05]  /*00e0*/  IADD3 R9, PT, PT, R2, R5, RZ ;  /* 0x0000000502097210 */ /* 0x004fca0007ffe0ff */
[----:B------:R-:W-:Y:S01]  /*00f0*/  STG.E desc[UR4][R6.64], R9 ;  /* 0x0000000906007986 */ /* 0x000fe2000c101904 */
[----:B------:R-:W-:Y:S05]  /*0100*/  EXIT ;  /* 0x000000000000794d */ /* 0x000fea0003800000 */
.L_x_0:
[----:B------:R-:W-:-:S00]  /*0110*/  BRA `(.L_x_0) ;  /* 0xfffffffc00fc7947 */ /* 0x000fc0000383ffff */
[----:B------:R-:W-:-:S00]  /*0120*/  NOP ;  /* 0x0000000000007918 */ /* 0x000fc00000000000 */
        /* <DEDUP_REMOVED lines=13> */
.L_x_1:


//--------------------- .nv.shared.reserved.0     --------------------------
	.section	.nv.shared.reserved.0,"aw",@nobits
	.weak		__nv_reservedSMEM_offset_0_alias
	.size		__nv_reservedSMEM_offset_0_alias, 0, 64
	.other		__nv_reservedSMEM_offset_0_alias,@"STO_CUDA_RESERVED_SHARED STV_DEFAULT"
__nv_reservedSMEM_offset_0_alias:
	.zero		0
	.zero		64


//--------------------- .nv.constant0._Z7do_workPjS_S_ --------------------------
	.section	.nv.constant0._Z7do_workPjS_S_,"a",@progbits
	.sectionflags	@""
	.align	4
.nv.constant0._Z7do_workPjS_S_:
	.zero		920


//--------------------- SYMBOLS --------------------------

	.type		.nv.reservedSmem.offset0,@object
	.size		.nv.reservedSmem.offset0,0x4
